//
// Generated by NVIDIA NVVM Compiler
//
// Compiler Build ID: CL-36424714
// Cuda compilation tools, release 13.0, V13.0.88
// Based on NVVM 20.0.0
//

.version 9.0
.target sm_100
.address_size 64

	// .globl	_Z10calcTprimaP8float4_tS0_Pdiiii

.visible .entry _Z10calcTprimaP8float4_tS0_Pdiiii(
	.param .u64 .ptr .align 1 _Z10calcTprimaP8float4_tS0_Pdiiii_param_0,
	.param .u64 .ptr .align 1 _Z10calcTprimaP8float4_tS0_Pdiiii_param_1,
	.param .u64 .ptr .align 1 _Z10calcTprimaP8float4_tS0_Pdiiii_param_2,
	.param .u32 _Z10calcTprimaP8float4_tS0_Pdiiii_param_3,
	.param .u32 _Z10calcTprimaP8float4_tS0_Pdiiii_param_4,
	.param .u32 _Z10calcTprimaP8float4_tS0_Pdiiii_param_5,
	.param .u32 _Z10calcTprimaP8float4_tS0_Pdiiii_param_6
)
{
	.reg .pred 	%p<9>;
	.reg .b32 	%r<18>;
	.reg .b64 	%rd<21>;
	.reg .b64 	%fd<23>;

	ld.param.u64 	%rd5, [_Z10calcTprimaP8float4_tS0_Pdiiii_param_0];
	ld.param.u64 	%rd6, [_Z10calcTprimaP8float4_tS0_Pdiiii_param_1];
	ld.param.u64 	%rd4, [_Z10calcTprimaP8float4_tS0_Pdiiii_param_2];
	ld.param.u32 	%r5, [_Z10calcTprimaP8float4_tS0_Pdiiii_param_3];
	ld.param.u32 	%r2, [_Z10calcTprimaP8float4_tS0_Pdiiii_param_4];
	ld.param.u32 	%r3, [_Z10calcTprimaP8float4_tS0_Pdiiii_param_5];
	ld.param.u32 	%r4, [_Z10calcTprimaP8float4_tS0_Pdiiii_param_6];
	cvta.to.global.u64 	%rd1, %rd6;
	cvta.to.global.u64 	%rd2, %rd5;
	setp.lt.s32 	%p1, %r5, 2;
	@%p1 bra 	$L__BB0_8;
	mov.u32 	%r6, %ctaid.x;
	mov.u32 	%r7, %ntid.x;
	mov.u32 	%r8, %tid.x;
	mad.lo.s32 	%r1, %r6, %r7, %r8;
	mul.wide.s32 	%rd7, %r1, 32;
	add.s64 	%rd3, %rd2, %rd7;
	ld.global.f64 	%fd1, [%rd3];
	setp.eq.f64 	%p2, %fd1, 0d0000000000000000;
	@%p2 bra 	$L__BB0_6;
	ld.global.f64 	%fd2, [%rd3+8];
	setp.eq.f64 	%p3, %fd2, 0d0000000000000000;
	@%p3 bra 	$L__BB0_6;
	ld.global.f64 	%fd3, [%rd3+16];
	setp.eq.f64 	%p4, %fd3, 0d0000000000000000;
	@%p4 bra 	$L__BB0_6;
	add.s32 	%r9, %r2, 1;
	cvt.rn.f64.s32 	%fd4, %r9;
	setp.eq.f64 	%p5, %fd1, %fd4;
	setp.eq.f64 	%p6, %fd2, %fd4;
	or.pred  	%p7, %p5, %p6;
	@%p7 bra 	$L__BB0_6;
	add.s32 	%r10, %r4, 1;
	cvt.rn.f64.s32 	%fd5, %r10;
	setp.neu.f64 	%p8, %fd3, %fd5;
	@%p8 bra 	$L__BB0_7;
$L__BB0_6:
	ld.global.f64 	%fd22, [%rd3+24];
	add.s64 	%rd20, %rd1, %rd7;
	st.global.f64 	[%rd20+24], %fd22;
	bra.uni 	$L__BB0_8;
$L__BB0_7:
	add.s32 	%r11, %r2, 2;
	add.s32 	%r12, %r11, %r1;
	mul.wide.s32 	%rd8, %r12, 32;
	add.s64 	%rd9, %rd2, %rd8;
	ld.global.f64 	%fd6, [%rd9+24];
	sub.s32 	%r13, %r1, %r2;
	add.s32 	%r14, %r13, -2;
	mul.wide.s32 	%rd10, %r14, 32;
	add.s64 	%rd11, %rd2, %rd10;
	ld.global.f64 	%fd7, [%rd11+24];
	add.f64 	%fd8, %fd6, %fd7;
	ld.global.f64 	%fd9, [%rd3+-8];
	add.f64 	%fd10, %fd8, %fd9;
	ld.global.f64 	%fd11, [%rd3+56];
	add.f64 	%fd12, %fd10, %fd11;
	add.s32 	%r15, %r3, 2;
	mul.lo.s32 	%r16, %r15, %r11;
	sub.s32 	%r17, %r1, %r16;
	mul.wide.s32 	%rd12, %r17, 32;
	add.s64 	%rd13, %rd2, %rd12;
	ld.global.f64 	%fd13, [%rd13+24];
	add.f64 	%fd14, %fd12, %fd13;
	mul.wide.s32 	%rd14, %r16, 32;
	add.s64 	%rd15, %rd14, %rd3;
	ld.global.f64 	%fd15, [%rd15+24];
	add.f64 	%fd16, %fd14, %fd15;
	div.rn.f64 	%fd17, %fd16, 0d4018000000000000;
	add.s64 	%rd17, %rd1, %rd7;
	st.global.f64 	[%rd17+24], %fd17;
	ld.global.f64 	%fd18, [%rd3+24];
	sub.f64 	%fd19, %fd18, %fd17;
	abs.f64 	%fd20, %fd19;
	cvta.to.global.u64 	%rd18, %rd4;
	st.global.f64 	[%rd18], %fd20;
	ld.global.f64 	%fd21, [%rd17+24];
	st.global.f64 	[%rd3+24], %fd21;
$L__BB0_8:
	ret;

}


// ===== COMPILED SASS (sm_100) =====

	.target	sm_100

	.elftype	@"ET_EXEC"


//--------------------- .note.nv.tkinfo           --------------------------
	.section	.note.nv.tkinfo,"",@"SHT_NOTE"
	.sectionflags	@"SHF_NOTE_NV_TKINFO"
	.tkinfo
        /*0018*/ 	.word	0x00000002
        /*0030*/ 	.string	""
        /*0030*/ 	.string	"ptxas"
        /*0030*/ 	.string	"Cuda compilation tools, release 13.0, V13.0.88"
        /*0030*/ 	.string	"Build cuda_13.0.r13.0/compiler.36424714_0"
        /*0030*/ 	.string	"-arch sm_100 -m 64 "



//--------------------- .note.nv.cuinfo           --------------------------
	.section	.note.nv.cuinfo,"",@"SHT_NOTE"
	.sectionflags	@"SHF_NOTE_NV_CUINFO"
        /*0018*/ 	.short	0x0002
        /*001a*/ 	.short	0x0064
        /*001c*/ 	.short	0x0082
	.zero		2


//--------------------- .nv.info                  --------------------------
	.section	.nv.info,"",@"SHT_CUDA_INFO"
	.align	4


	//----- nvinfo : EIATTR_REGCOUNT
	.align		4
        /*0000*/ 	.byte	0x04, 0x2f
        /*0002*/ 	.short	(.L_1 - .L_0)
	.align		4
.L_0:
        /*0004*/ 	.word	index@(_Z10calcTprimaP8float4_tS0_Pdiiii)
        /*0008*/ 	.word	0x00000019


	//----- nvinfo : EIATTR_FRAME_SIZE
	.align		4
.L_1:
        /*000c*/ 	.byte	0x04, 0x11
        /*000e*/ 	.short	(.L_3 - .L_2)
	.align		4
.L_2:
        /*0010*/ 	.word	index@($__internal_0_$__cuda_sm20_div_rn_f64_full)
        /*0014*/ 	.word	0x00000000


	//----- nvinfo : EIATTR_FRAME_SIZE
	.align		4
.L_3:
        /*0018*/ 	.byte	0x04, 0x11
        /*001a*/ 	.short	(.L_5 - .L_4)
	.align		4
.L_4:
        /*001c*/ 	.word	index@(_Z10calcTprimaP8float4_tS0_Pdiiii)
        /*0020*/ 	.word	0x00000000


	//----- nvinfo : EIATTR_MIN_STACK_SIZE
	.align		4
.L_5:
        /*0024*/ 	.byte	0x04, 0x12
        /*0026*/ 	.short	(.L_7 - .L_6)
	.align		4
.L_6:
        /*0028*/ 	.word	index@(_Z10calcTprimaP8float4_tS0_Pdiiii)
        /*002c*/ 	.word	0x00000000
.L_7:


//--------------------- .nv.compat                --------------------------
	.section	.nv.compat,"",@"SHT_CUDA_COMPAT_INFO"
	.align	4
        /*0000*/ 	.byte	0x02, 0x09, 0x00, 0x00, 0x02, 0x02, 0x01, 0x00, 0x02, 0x05, 0x05, 0x00, 0x03, 0x07, 0x01, 0x01
        /*0010*/ 	.byte	0x02, 0x03, 0x00, 0x00, 0x02, 0x06, 0x01, 0x00, 0x04, 0x0b, 0x08, 0x00, 0x01, 0x00, 0x00, 0x00
        /*0020*/ 	.byte	0x00, 0x00, 0x00, 0x00


//--------------------- .nv.info._Z10calcTprimaP8float4_tS0_Pdiiii --------------------------
	.section	.nv.info._Z10calcTprimaP8float4_tS0_Pdiiii,"",@"SHT_CUDA_INFO"
	.sectionflags	@""
	.align	4


	//----- nvinfo : EIATTR_CUDA_API_VERSION
	.align		4
        /*0000*/ 	.byte	0x04, 0x37
        /*0002*/ 	.short	(.L_9 - .L_8)
.L_8:
        /*0004*/ 	.word	0x00000082


	//----- nvinfo : EIATTR_KPARAM_INFO
	.align		4
.L_9:
        /*0008*/ 	.byte	0x04, 0x17
        /*000a*/ 	.short	(.L_11 - .L_10)
.L_10:
        /*000c*/ 	.word	0x00000000
        /*0010*/ 	.short	0x0006
        /*0012*/ 	.short	0x0024
        /*0014*/ 	.byte	0x00, 0xf0, 0x11, 0x00


	//----- nvinfo : EIATTR_KPARAM_INFO
	.align		4
.L_11:
        /*0018*/ 	.byte	0x04, 0x17
        /*001a*/ 	.short	(.L_13 - .L_12)
.L_12:
        /*001c*/ 	.word	0x00000000
        /*0020*/ 	.short	0x0005
        /*0022*/ 	.short	0x0020
        /*0024*/ 	.byte	0x00, 0xf0, 0x11, 0x00


	//----- nvinfo : EIATTR_KPARAM_INFO
	.align		4
.L_13:
        /*0028*/ 	.byte	0x04, 0x17
        /*002a*/ 	.short	(.L_15 - .L_14)
.L_14:
        /*002c*/ 	.word	0x00000000
        /*0030*/ 	.short	0x0004
        /*0032*/ 	.short	0x001c
        /*0034*/ 	.byte	0x00, 0xf0, 0x11, 0x00


	//----- nvinfo : EIATTR_KPARAM_INFO
	.align		4
.L_15:
        /*0038*/ 	.byte	0x04, 0x17
        /*003a*/ 	.short	(.L_17 - .L_16)
.L_16:
        /*003c*/ 	.word	0x00000000
        /*0040*/ 	.short	0x0003
        /*0042*/ 	.short	0x0018
        /*0044*/ 	.byte	0x00, 0xf0, 0x11, 0x00


	//----- nvinfo : EIATTR_KPARAM_INFO
	.align		4
.L_17:
        /*0048*/ 	.byte	0x04, 0x17
        /*004a*/ 	.short	(.L_19 - .L_18)
.L_18:
        /*004c*/ 	.word	0x00000000
        /*0050*/ 	.short	0x0002
        /*0052*/ 	.short	0x0010
        /*0054*/ 	.byte	0x00, 0xf5, 0x21, 0x00


	//----- nvinfo : EIATTR_KPARAM_INFO
	.align		4
.L_19:
        /*0058*/ 	.byte	0x04, 0x17
        /*005a*/ 	.short	(.L_21 - .L_20)
.L_20:
        /*005c*/ 	.word	0x00000000
        /*0060*/ 	.short	0x0001
        /*0062*/ 	.short	0x0008
        /*0064*/ 	.byte	0x00, 0xf5, 0x21, 0x00


	//----- nvinfo : EIATTR_KPARAM_INFO
	.align		4
.L_21:
        /*0068*/ 	.byte	0x04, 0x17
        /*006a*/ 	.short	(.L_23 - .L_22)
.L_22:
        /*006c*/ 	.word	0x00000000
        /*0070*/ 	.short	0x0000
        /*0072*/ 	.short	0x0000
        /*0074*/ 	.byte	0x00, 0xf5, 0x21, 0x00


	//----- nvinfo : EIATTR_SPARSE_MMA_MASK
	.align		4
.L_23:
        /*0078*/ 	.byte	0x03, 0x50
        /*007a*/ 	.short	0x0000


	//----- nvinfo : EIATTR_MAXREG_COUNT
	.align		4
        /*007c*/ 	.byte	0x03, 0x1b
        /*007e*/ 	.short	0x00ff


	//----- nvinfo : EIATTR_MERCURY_ISA_VERSION
	.align		4
        /*0080*/ 	.byte	0x03, 0x5f
        /*0082*/ 	.short	0x0101


	//----- nvinfo : EIATTR_VRC_CTA_INIT_COUNT
	.align		4
        /*0084*/ 	.byte	0x02, 0x4a
	.zero		1
	.zero		1


	//----- nvinfo : EIATTR_EXIT_INSTR_OFFSETS
	.align		4
        /*0088*/ 	.byte	0x04, 0x1c
        /*008a*/ 	.short	(.L_25 - .L_24)


	//   ....[0]....
.L_24:
        /*008c*/ 	.word	0x00000030


	//   ....[1]....
        /*0090*/ 	.word	0x00000240


	//   ....[2]....
        /*0094*/ 	.word	0x00000590


	//----- nvinfo : EIATTR_CRS_STACK_SIZE
	.align		4
.L_25:
        /*0098*/ 	.byte	0x04, 0x1e
        /*009a*/ 	.short	(.L_27 - .L_26)
.L_26:
        /*009c*/ 	.word	0x00000000


	//----- nvinfo : EIATTR_CBANK_PARAM_SIZE
	.align		4
.L_27:
        /*00a0*/ 	.byte	0x03, 0x19
        /*00a2*/ 	.short	0x0028


	//----- nvinfo : EIATTR_PARAM_CBANK
	.align		4
        /*00a4*/ 	.byte	0x04, 0x0a
        /*00a6*/ 	.short	(.L_29 - .L_28)
	.align		4
.L_28:
        /*00a8*/ 	.word	index@(.nv.constant0._Z10calcTprimaP8float4_tS0_Pdiiii)
        /*00ac*/ 	.short	0x0380
        /*00ae*/ 	.short	0x0028


	//----- nvinfo : EIATTR_SW_WAR
	.align		4
.L_29:
        /*00b0*/ 	.byte	0x04, 0x36
        /*00b2*/ 	.short	(.L_31 - .L_30)
.L_30:
        /*00b4*/ 	.word	0x00000008
.L_31:


//--------------------- .nv.callgraph             --------------------------
	.section	.nv.callgraph,"",@"SHT_CUDA_CALLGRAPH"
	.align	4
	.sectionentsize	8
	.align		4
        /*0000*/ 	.word	0x00000000
	.align		4
        /*0004*/ 	.word	0xffffffff
	.align		4
        /*0008*/ 	.word	0x00000000
	.align		4
        /*000c*/ 	.word	0xfffffffe
	.align		4
        /*0010*/ 	.word	0x00000000
	.align		4
        /*0014*/ 	.word	0xfffffffd
	.align		4
        /*0018*/ 	.word	0x00000000
	.align		4
        /*001c*/ 	.word	0xfffffffc


//--------------------- .text._Z10calcTprimaP8float4_tS0_Pdiiii --------------------------
	.section	.text._Z10calcTprimaP8float4_tS0_Pdiiii,"ax",@progbits
	.align	128
        .global         _Z10calcTprimaP8float4_tS0_Pdiiii
        .type           _Z10calcTprimaP8float4_tS0_Pdiiii,@function
        .size           _Z10calcTprimaP8float4_tS0_Pdiiii,(.L_x_10 - _Z10calcTprimaP8float4_tS0_Pdiiii)
        .other          _Z10calcTprimaP8float4_tS0_Pdiiii,@"STO_CUDA_ENTRY STV_DEFAULT"
_Z10calcTprimaP8float4_tS0_Pdiiii:
.text._Z10calcTprimaP8float4_tS0_Pdiiii:
[----:B------:R-:W-:Y:S08]  /*0000*/  LDC R1, c[0x0][0x37c] ;  /* 0x0000df00ff017b82 */ /* 0x000ff00000000800 */
[----:B------:R-:W0:Y:S02]  /*0010*/  LDC R0, c[0x0][0x398] ;  /* 0x0000e600ff007b82 */ /* 0x000e240000000800 */
[----:B0-----:R-:W-:-:S13]  /*0020*/  ISETP.GE.AND P0, PT, R0, 0x2, PT ;  /* 0x000000020000780c */ /* 0x001fda0003f06270 */
[----:B------:R-:W-:Y:S05]  /*0030*/  @!P0 EXIT ;  /* 0x000000000000894d */ /* 0x000fea0003800000 */
[----:B------:R-:W0:Y:S01]  /*0040*/  S2R R3, SR_TID.X ;  /* 0x0000000000037919 */ /* 0x000e220000002100 */
[----:B------:R-:W0:Y:S01]  /*0050*/  S2UR UR4, SR_CTAID.X ;  /* 0x00000000000479c3 */ /* 0x000e220000002500 */
[----:B------:R-:W1:Y:S07]  /*0060*/  LDCU.64 UR6, c[0x0][0x358] ;  /* 0x00006b00ff0677ac */ /* 0x000e6e0008000a00 */
[----:B------:R-:W0:Y:S08]  /*0070*/  LDC R0, c[0x0][0x360] ;  /* 0x0000d800ff007b82 */ /* 0x000e300000000800 */
[----:B------:R-:W2:Y:S01]  /*0080*/  LDC.64 R6, c[0x0][0x380] ;  /* 0x0000e000ff067b82 */ /* 0x000ea20000000a00 */
[----:B0-----:R-:W-:-:S04]  /*0090*/  IMAD R0, R0, UR4, R3 ;  /* 0x0000000400007c24 */ /* 0x001fc8000f8e0203 */
[----:B--2---:R-:W-:-:S05]  /*00a0*/  IMAD.WIDE R4, R0, 0x20, R6 ;  /* 0x0000002000047825 */ /* 0x004fca00078e0206 */
[----:B-1----:R-:W2:Y:S01]  /*00b0*/  LDG.E.64 R2, desc[UR6][R4.64] ;  /* 0x0000000604027981 */ /* 0x002ea2000c1e1b00 */
[----:B------:R-:W-:Y:S01]  /*00c0*/  BSSY.RECONVERGENT B0, `(.L_x_0) ;  /* 0x0000013000007945 */ /* 0x000fe20003800200 */
[----:B--2---:R-:W-:-:S14]  /*00d0*/  DSETP.NEU.AND P0, PT, R2, RZ, PT ;  /* 0x000000ff0200722a */ /* 0x004fdc0003f0d000 */
[----:B------:R-:W-:Y:S05]  /*00e0*/  @!P0 BRA `(.L_x_1) ;  /* 0x0000000000408947 */ /* 0x000fea0003800000 */
[----:B------:R-:W2:Y:S02]  /*00f0*/  LDG.E.64 R8, desc[UR6][R4.64+0x8] ;  /* 0x0000080604087981 */ /* 0x000ea4000c1e1b00 */
[----:B--2---:R-:W-:-:S14]  /*0100*/  DSETP.NEU.AND P0, PT, R8, RZ, PT ;  /* 0x000000ff0800722a */ /* 0x004fdc0003f0d000 */
[----:B------:R-:W-:Y:S05]  /*0110*/  @!P0 BRA `(.L_x_1) ;  /* 0x0000000000348947 */ /* 0x000fea0003800000 */
[----:B------:R-:W2:Y:S02]  /*0120*/  LDG.E.64 R10, desc[UR6][R4.64+0x10] ;  /* 0x00001006040a7981 */ /* 0x000ea4000c1e1b00 */
[----:B--2---:R-:W-:-:S14]  /*0130*/  DSETP.NEU.AND P0, PT, R10, RZ, PT ;  /* 0x000000ff0a00722a */ /* 0x004fdc0003f0d000 */
[----:B------:R-:W-:Y:S05]  /*0140*/  @!P0 BRA `(.L_x_1) ;  /* 0x0000000000288947 */ /* 0x000fea0003800000 */
[----:B------:R-:W0:Y:S01]  /*0150*/  LDC R17, c[0x0][0x39c] ;  /* 0x0000e700ff117b82 */ /* 0x000e220000000800 */
[----:B------:R-:W1:Y:S02]  /*0160*/  LDCU UR4, c[0x0][0x3a4] ;  /* 0x00007480ff0477ac */ /* 0x000e640008000800 */
[----:B-1----:R-:W-:Y:S01]  /*0170*/  UIADD3 UR4, UPT, UPT, UR4, 0x1, URZ ;  /* 0x0000000104047890 */ /* 0x002fe2000fffe0ff */
[----:B0-----:R-:W-:-:S08]  /*0180*/  VIADD R12, R17, 0x1 ;  /* 0x00000001110c7836 */ /* 0x001fd00000000000 */
[----:B------:R-:W0:Y:S08]  /*0190*/  I2F.F64 R14, UR4 ;  /* 0x00000004000e7d12 */ /* 0x000e300008201c00 */
[----:B------:R-:W1:Y:S01]  /*01a0*/  I2F.F64 R12, R12 ;  /* 0x0000000c000c7312 */ /* 0x000e620000201c00 */
[----:B0-----:R-:W-:Y:S02]  /*01b0*/  DSETP.NEU.AND P1, PT, R10, R14, PT ;  /* 0x0000000e0a00722a */ /* 0x001fe40003f2d000 */
[----:B-1----:R-:W-:-:S06]  /*01c0*/  DSETP.NEU.AND P0, PT, R8, R12, PT ;  /* 0x0000000c0800722a */ /* 0x002fcc0003f0d000 */
[----:B------:R-:W-:-:S14]  /*01d0*/  DSETP.EQ.OR P0, PT, R2, R12, !P0 ;  /* 0x0000000c0200722a */ /* 0x000fdc0004702400 */
[----:B------:R-:W-:Y:S05]  /*01e0*/  @!P0 BRA P1, `(.L_x_2) ;  /* 0x0000000000188947 */ /* 0x000fea0000800000 */
.L_x_1:
[----:B------:R-:W-:Y:S05]  /*01f0*/  BSYNC.RECONVERGENT B0 ;  /* 0x0000000000007941 */ /* 0x000fea0003800200 */
.L_x_0:
[----:B------:R-:W2:Y:S01]  /*0200*/  LDG.E.64 R4, desc[UR6][R4.64+0x18] ;  /* 0x0000180604047981 */ /* 0x000ea2000c1e1b00 */
[----:B------:R-:W0:Y:S02]  /*0210*/  LDC.64 R2, c[0x0][0x388] ;  /* 0x0000e200ff027b82 */ /* 0x000e240000000a00 */
[----:B0-----:R-:W-:-:S05]  /*0220*/  IMAD.WIDE R2, R0, 0x20, R2 ;  /* 0x0000002000027825 */ /* 0x001fca00078e0202 */
[----:B--2---:R-:W-:Y:S01]  /*0230*/  STG.E.64 desc[UR6][R2.64+0x18], R4 ;  /* 0x0000180402007986 */ /* 0x004fe2000c101b06 */
[----:B------:R-:W-:Y:S05]  /*0240*/  EXIT ;  /* 0x000000000000794d */ /* 0x000fea0003800000 */
.L_x_2:
[----:B------:R-:W0:Y:S01]  /*0250*/  LDCU UR4, c[0x0][0x3a0] ;  /* 0x00007400ff0477ac */ /* 0x000e220008000800 */
[----:B------:R-:W-:Y:S01]  /*0260*/  VIADD R3, R17, 0x2 ;  /* 0x0000000211037836 */ /* 0x000fe20000000000 */
[C---:B------:R-:W-:Y:S01]  /*0270*/  IADD3 R13, PT, PT, R0.reuse, -0x2, -R17 ;  /* 0xfffffffe000d7810 */ /* 0x040fe20007ffe811 */
[----:B------:R-:W2:Y:S02]  /*0280*/  LDG.E.64 R10, desc[UR6][R4.64+-0x8] ;  /* 0xfffff806040a7981 */ /* 0x000ea4000c1e1b00 */
[----:B------:R-:W-:Y:S02]  /*0290*/  IMAD.IADD R17, R0, 0x1, R3 ;  /* 0x0000000100117824 */ /* 0x000fe400078e0203 */
[----:B------:R-:W-:-:S04]  /*02a0*/  IMAD.WIDE R12, R13, 0x20, R6 ;  /* 0x000000200d0c7825 */ /* 0x000fc800078e0206 */
[----:B------:R-:W-:Y:S02]  /*02b0*/  IMAD.WIDE R16, R17, 0x20, R6 ;  /* 0x0000002011107825 */ /* 0x000fe400078e0206 */
[----:B------:R-:W3:Y:S04]  /*02c0*/  LDG.E.64 R12, desc[UR6][R12.64+0x18] ;  /* 0x000018060c0c7981 */ /* 0x000ee8000c1e1b00 */
[----:B------:R-:W3:Y:S01]  /*02d0*/  LDG.E.64 R16, desc[UR6][R16.64+0x18] ;  /* 0x0000180610107981 */ /* 0x000ee2000c1e1b00 */
[----:B0-----:R-:W-:-:S06]  /*02e0*/  UIADD3 UR4, UPT, UPT, UR4, 0x2, URZ ;  /* 0x0000000204047890 */ /* 0x001fcc000fffe0ff */
[----:B------:R-:W-:Y:S02]  /*02f0*/  IMAD R15, R3, UR4, RZ ;  /* 0x00000004030f7c24 */ /* 0x000fe4000f8e02ff */
[----:B------:R-:W4:Y:S02]  /*0300*/  LDG.E.64 R2, desc[UR6][R4.64+0x38] ;  /* 0x0000380604027981 */ /* 0x000f24000c1e1b00 */
[----:B------:R-:W-:-:S04]  /*0310*/  IMAD.IADD R9, R0, 0x1, -R15 ;  /* 0x0000000100097824 */ /* 0x000fc800078e0a0f */
[----:B------:R-:W-:-:S04]  /*0320*/  IMAD.WIDE R8, R9, 0x20, R6 ;  /* 0x0000002009087825 */ /* 0x000fc800078e0206 */
[----:B------:R-:W-:Y:S02]  /*0330*/  IMAD.WIDE R6, R15, 0x20, R4 ;  /* 0x000000200f067825 */ /* 0x000fe400078e0204 */
[----:B------:R-:W5:Y:S04]  /*0340*/  LDG.E.64 R8, desc[UR6][R8.64+0x18] ;  /* 0x0000180608087981 */ /* 0x000f68000c1e1b00 */
[----:B------:R-:W5:Y:S01]  /*0350*/  LDG.E.64 R6, desc[UR6][R6.64+0x18] ;  /* 0x0000180606067981 */ /* 0x000f62000c1e1b00 */
[----:B------:R-:W0:Y:S01]  /*0360*/  MUFU.RCP64H R19, 6 ;  /* 0x4018000000137908 */ /* 0x000e220000001800 */
[----:B------:R-:W-:Y:S01]  /*0370*/  IMAD.MOV.U32 R14, RZ, RZ, 0x0 ;  /* 0x00000000ff0e7424 */ /* 0x000fe200078e00ff */
[----:B------:R-:W-:Y:S01]  /*0380*/  MOV R15, 0x40180000 ;  /* 0x40180000000f7802 */ /* 0x000fe20000000f00 */
[----:B------:R-:W-:-:S06]  /*0390*/  IMAD.MOV.U32 R18, RZ, RZ, 0x1 ;  /* 0x00000001ff127424 */ /* 0x000fcc00078e00ff */
[----:B0-----:R-:W-:-:S08]  /*03a0*/  DFMA R20, R18, -R14, 1 ;  /* 0x3ff000001214742b */ /* 0x001fd0000000080e */
[----:B------:R-:W-:-:S08]  /*03b0*/  DFMA R20, R20, R20, R20 ;  /* 0x000000141414722b */ /* 0x000fd00000000014 */
[----:B------:R-:W-:-:S08]  /*03c0*/  DFMA R20, R18, R20, R18 ;  /* 0x000000141214722b */ /* 0x000fd00000000012 */
[----:B------:R-:W-:-:S08]  /*03d0*/  DFMA R14, R20, -R14, 1 ;  /* 0x3ff00000140e742b */ /* 0x000fd0000000080e */
[----:B------:R-:W-:Y:S01]  /*03e0*/  DFMA R14, R20, R14, R20 ;  /* 0x0000000e140e722b */ /* 0x000fe20000000014 */
[----:B------:R-:W-:Y:S01]  /*03f0*/  BSSY.RECONVERGENT B1, `(.L_x_3) ;  /* 0x000000f000017945 */ /* 0x000fe20003800200 */
[----:B---3--:R-:W-:-:S08]  /*0400*/  DADD R12, R16, R12 ;  /* 0x00000000100c7229 */ /* 0x008fd0000000000c */
[----:B--2---:R-:W-:-:S08]  /*0410*/  DADD R10, R12, R10 ;  /* 0x000000000c0a7229 */ /* 0x004fd0000000000a */
[----:B----4-:R-:W-:-:S08]  /*0420*/  DADD R2, R10, R2 ;  /* 0x000000000a027229 */ /* 0x010fd00000000002 */
[----:B-----5:R-:W-:-:S08]  /*0430*/  DADD R2, R2, R8 ;  /* 0x0000000002027229 */ /* 0x020fd00000000008 */
[----:B------:R-:W-:-:S08]  /*0440*/  DADD R6, R2, R6 ;  /* 0x0000000002067229 */ /* 0x000fd00000000006 */
[----:B------:R-:W-:-:S08]  /*0450*/  DMUL R2, R6, R14 ;  /* 0x0000000e06027228 */ /* 0x000fd00000000000 */
[----:B------:R-:W-:-:S08]  /*0460*/  DFMA R8, R2, -6, R6 ;  /* 0xc01800000208782b */ /* 0x000fd00000000006 */
[----:B------:R-:W-:Y:S01]  /*0470*/  DFMA R2, R14, R8, R2 ;  /* 0x000000080e02722b */ /* 0x000fe20000000002 */
[----:B------:R-:W-:-:S09]  /*0480*/  FSETP.GEU.AND P1, PT, |R7|, 6.5827683646048100446e-37, PT ;  /* 0x036000000700780b */ /* 0x000fd20003f2e200 */
[----:B------:R-:W-:-:S05]  /*0490*/  FFMA R8, RZ, 2.375, R3 ;  /* 0x40180000ff087823 */ /* 0x000fca0000000003 */
[----:B------:R-:W-:-:S13]  /*04a0*/  FSETP.GT.AND P0, PT, |R8|, 1.469367938527859385e-39, PT ;  /* 0x001000000800780b */ /* 0x000fda0003f04200 */
[----:B------:R-:W-:Y:S05]  /*04b0*/  @P0 BRA P1, `(.L_x_4) ;  /* 0x0000000000080947 */ /* 0x000fea0000800000 */
[----:B------:R-:W-:-:S07]  /*04c0*/  MOV R8, 0x4e0 ;  /* 0x000004e000087802 */ /* 0x000fce0000000f00 */
[----:B------:R-:W-:Y:S05]  /*04d0*/  CALL.REL.NOINC `($__internal_0_$__cuda_sm20_div_rn_f64_full) ;  /* 0x0000000000307944 */ /* 0x000fea0003c00000 */
.L_x_4:
[----:B------:R-:W-:Y:S05]  /*04e0*/  BSYNC.RECONVERGENT B1 ;  /* 0x0000000000017941 */ /* 0x000fea0003800200 */
.L_x_3:
[----:B------:R-:W0:Y:S02]  /*04f0*/  LDC.64 R6, c[0x0][0x388] ;  /* 0x0000e200ff067b82 */ /* 0x000e240000000a00 */
[----:B0-----:R-:W-:-:S05]  /*0500*/  IMAD.WIDE R12, R0, 0x20, R6 ;  /* 0x00000020000c7825 */ /* 0x001fca00078e0206 */
[----:B------:R-:W-:Y:S04]  /*0510*/  STG.E.64 desc[UR6][R12.64+0x18], R2 ;  /* 0x000018020c007986 */ /* 0x000fe8000c101b06 */
[----:B------:R-:W2:Y:S01]  /*0520*/  LDG.E.64 R6, desc[UR6][R4.64+0x18] ;  /* 0x0000180604067981 */ /* 0x000ea2000c1e1b00 */
[----:B------:R-:W0:Y:S01]  /*0530*/  LDC.64 R8, c[0x0][0x390] ;  /* 0x0000e400ff087b82 */ /* 0x000e220000000a00 */
[----:B--2---:R-:W-:-:S08]  /*0540*/  DADD R6, R6, -R2 ;  /* 0x0000000006067229 */ /* 0x004fd00000000802 */
[----:B------:R-:W-:-:S07]  /*0550*/  DADD R10, -RZ, |R6| ;  /* 0x00000000ff0a7229 */ /* 0x000fce0000000506 */
[----:B0-----:R-:W-:Y:S04]  /*0560*/  STG.E.64 desc[UR6][R8.64], R10 ;  /* 0x0000000a08007986 */ /* 0x001fe8000c101b06 */
[----:B------:R-:W2:Y:S04]  /*0570*/  LDG.E.64 R6, desc[UR6][R12.64+0x18] ;  /* 0x000018060c067981 */ /* 0x000ea8000c1e1b00 */
[----:B--2---:R-:W-:Y:S01]  /*0580*/  STG.E.64 desc[UR6][R4.64+0x18], R6 ;  /* 0x0000180604007986 */ /* 0x004fe2000c101b06 */
[----:B------:R-:W-:Y:S05]  /*0590*/  EXIT ;  /* 0x000000000000794d */ /* 0x000fea0003800000 */
        .weak           $__internal_0_$__cuda_sm20_div_rn_f64_full
        .type           $__internal_0_$__cuda_sm20_div_rn_f64_full,@function
        .size           $__internal_0_$__cuda_sm20_div_rn_f64_full,(.L_x_10 - $__internal_0_$__cuda_sm20_div_rn_f64_full)
$__internal_0_$__cuda_sm20_div_rn_f64_full:
[----:B------:R-:W-:Y:S01]  /*05a0*/  IMAD.MOV.U32 R3, RZ, RZ, 0x3ff80000 ;  /* 0x3ff80000ff037424 */ /* 0x000fe200078e00ff */
[C---:B------:R-:W-:Y:S01]  /*05b0*/  FSETP.GEU.AND P1, PT, |R7|.reuse, 1.469367938527859385e-39, PT ;  /* 0x001000000700780b */ /* 0x040fe20003f2e200 */
[----:B------:R-:W-:Y:S01]  /*05c0*/  IMAD.MOV.U32 R2, RZ, RZ, 0x0 ;  /* 0x00000000ff027424 */ /* 0x000fe200078e00ff */
[----:B------:R-:W-:Y:S01]  /*05d0*/  LOP3.LUT R9, R7, 0x7ff00000, RZ, 0xc0, !PT ;  /* 0x7ff0000007097812 */ /* 0x000fe200078ec0ff */
[----:B------:R-:W0:Y:S01]  /*05e0*/  MUFU.RCP64H R11, R3 ;  /* 0x00000003000b7308 */ /* 0x000e220000001800 */
[----:B------:R-:W-:Y:S01]  /*05f0*/  IMAD.MOV.U32 R10, RZ, RZ, 0x1 ;  /* 0x00000001ff0a7424 */ /* 0x000fe200078e00ff */
[----:B------:R-:W-:Y:S01]  /*0600*/  MOV R15, 0x1ca00000 ;  /* 0x1ca00000000f7802 */ /* 0x000fe20000000f00 */
[----:B------:R-:W-:Y:S01]  /*0610*/  IMAD.MOV.U32 R21, RZ, RZ, 0x40100000 ;  /* 0x40100000ff157424 */ /* 0x000fe200078e00ff */
[----:B------:R-:W-:Y:S01]  /*0620*/  ISETP.GE.U32.AND P0, PT, R9, 0x40100000, PT ;  /* 0x401000000900780c */ /* 0x000fe20003f06070 */
[----:B------:R-:W-:Y:S01]  /*0630*/  IMAD.MOV.U32 R20, RZ, RZ, R9 ;  /* 0x000000ffff147224 */ /* 0x000fe200078e0009 */
[----:B------:R-:W-:Y:S01]  /*0640*/  BSSY.RECONVERGENT B2, `(.L_x_5) ;  /* 0x0000041000027945 */ /* 0x000fe20003800200 */
[----:B------:R-:W-:Y:S01]  /*0650*/  VIADD R22, R21, 0xffffffff ;  /* 0xffffffff15167836 */ /* 0x000fe20000000000 */
[----:B------:R-:W-:Y:S01]  /*0660*/  SEL R15, R15, 0x63400000, !P0 ;  /* 0x634000000f0f7807 */ /* 0x000fe20004000000 */
[----:B0-----:R-:W-:-:S08]  /*0670*/  DFMA R12, R10, -R2, 1 ;  /* 0x3ff000000a0c742b */ /* 0x001fd00000000802 */
[----:B------:R-:W-:-:S08]  /*0680*/  DFMA R12, R12, R12, R12 ;  /* 0x0000000c0c0c722b */ /* 0x000fd0000000000c */
[----:B------:R-:W-:Y:S01]  /*0690*/  DFMA R16, R10, R12, R10 ;  /* 0x0000000c0a10722b */ /* 0x000fe2000000000a */
[C-C-:B------:R-:W-:Y:S01]  /*06a0*/  @!P1 LOP3.LUT R12, R15.reuse, 0x80000000, R7.reuse, 0xf8, !PT ;  /* 0x800000000f0c9812 */ /* 0x140fe200078ef807 */
[----:B------:R-:W-:Y:S01]  /*06b0*/  IMAD.MOV.U32 R10, RZ, RZ, R6 ;  /* 0x000000ffff0a7224 */ /* 0x000fe200078e0006 */
[----:B------:R-:W-:Y:S02]  /*06c0*/  LOP3.LUT R11, R15, 0x800fffff, R7, 0xf8, !PT ;  /* 0x800fffff0f0b7812 */ /* 0x000fe400078ef807 */
[----:B------:R-:W-:Y:S01]  /*06d0*/  @!P1 LOP3.LUT R13, R12, 0x100000, RZ, 0xfc, !PT ;  /* 0x001000000c0d9812 */ /* 0x000fe200078efcff */
[----:B------:R-:W-:Y:S02]  /*06e0*/  @!P1 IMAD.MOV.U32 R12, RZ, RZ, RZ ;  /* 0x000000ffff0c9224 */ /* 0x000fe400078e00ff */
[----:B------:R-:W-:-:S04]  /*06f0*/  DFMA R18, R16, -R2, 1 ;  /* 0x3ff000001012742b */ /* 0x000fc80000000802 */
[----:B------:R-:W-:-:S04]  /*0700*/  @!P1 DFMA R10, R10, 2, -R12 ;  /* 0x400000000a0a982b */ /* 0x000fc8000000080c */
[----:B------:R-:W-:-:S06]  /*0710*/  DFMA R12, R16, R18, R16 ;  /* 0x00000012100c722b */ /* 0x000fcc0000000010 */
[----:B------:R-:W-:Y:S02]  /*0720*/  @!P1 LOP3.LUT R20, R11, 0x7ff00000, RZ, 0xc0, !PT ;  /* 0x7ff000000b149812 */ /* 0x000fe400078ec0ff */
[----:B------:R-:W-:Y:S02]  /*0730*/  DMUL R18, R12, R10 ;  /* 0x0000000a0c127228 */ /* 0x000fe40000000000 */
[----:B------:R-:W-:-:S04]  /*0740*/  IADD3 R14, PT, PT, R20, -0x1, RZ ;  /* 0xffffffff140e7810 */ /* 0x000fc80007ffe0ff */
[----:B------:R-:W-:Y:S02]  /*0750*/  ISETP.GT.U32.AND P0, PT, R14, 0x7feffffe, PT ;  /* 0x7feffffe0e00780c */ /* 0x000fe40003f04070 */
[----:B------:R-:W-:Y:S02]  /*0760*/  DFMA R16, R18, -R2, R10 ;  /* 0x800000021210722b */ /* 0x000fe4000000000a */
[----:B------:R-:W-:-:S06]  /*0770*/  ISETP.GT.U32.OR P0, PT, R22, 0x7feffffe, P0 ;  /* 0x7feffffe1600780c */ /* 0x000fcc0000704470 */
[----:B------:R-:W-:-:S07]  /*0780*/  DFMA R12, R12, R16, R18 ;  /* 0x000000100c0c722b */ /* 0x000fce0000000012 */
[----:B------:R-:W-:Y:S05]  /*0790*/  @P0 BRA `(.L_x_6) ;  /* 0x0000000000680947 */ /* 0x000fea0003800000 */
[----:B------:R-:W-:-:S05]  /*07a0*/  IMAD.MOV.U32 R6, RZ, RZ, 0x40100000 ;  /* 0x40100000ff067424 */ /* 0x000fca00078e00ff */
[----:B------:R-:W-:-:S04]  /*07b0*/  VIADDMNMX R9, R9, -R6, 0xb9600000, !PT ;  /* 0xb960000009097446 */ /* 0x000fc80007800906 */
[----:B------:R-:W-:-:S05]  /*07c0*/  VIMNMX R6, PT, PT, R9, 0x46a00000, PT ;  /* 0x46a0000009067848 */ /* 0x000fca0003fe0100 */
[----:B------:R-:W-:Y:S01]  /*07d0*/  IMAD.IADD R9, R6, 0x1, -R15 ;  /* 0x0000000106097824 */ /* 0x000fe200078e0a0f */
[----:B------:R-:W-:-:S03]  /*07e0*/  MOV R6, RZ ;  /* 0x000000ff00067202 */ /* 0x000fc60000000f00 */
[----:B------:R-:W-:-:S06]  /*07f0*/  VIADD R7, R9, 0x7fe00000 ;  /* 0x7fe0000009077836 */ /* 0x000fcc0000000000 */
[----:B------:R-:W-:-:S10]  /*0800*/  DMUL R14, R12, R6 ;  /* 0x000000060c0e7228 */ /* 0x000fd40000000000 */
[----:B------:R-:W-:-:S13]  /*0810*/  FSETP.GTU.AND P0, PT, |R15|, 1.469367938527859385e-39, PT ;  /* 0x001000000f00780b */ /* 0x000fda0003f0c200 */
[----:B------:R-:W-:Y:S05]  /*0820*/  @P0 BRA `(.L_x_7) ;  /* 0x0000000000880947 */ /* 0x000fea0003800000 */
[----:B------:R-:W-:Y:S01]  /*0830*/  DFMA R2, R12, -R2, R10 ;  /* 0x800000020c02722b */ /* 0x000fe2000000000a */
[----:B------:R-:W-:-:S09]  /*0840*/  IMAD.MOV.U32 R6, RZ, RZ, RZ ;  /* 0x000000ffff067224 */ /* 0x000fd200078e00ff */
[C---:B------:R-:W-:Y:S02]  /*0850*/  FSETP.NEU.AND P0, PT, R3.reuse, RZ, PT ;  /* 0x000000ff0300720b */ /* 0x040fe40003f0d000 */
[----:B------:R-:W-:-:S04]  /*0860*/  LOP3.LUT R2, R3, 0x40180000, RZ, 0x3c, !PT ;  /* 0x4018000003027812 */ /* 0x000fc800078e3cff */
[----:B------:R-:W-:-:S04]  /*0870*/  LOP3.LUT R11, R2, 0x80000000, RZ, 0xc0, !PT ;  /* 0x80000000020b7812 */ /* 0x000fc800078ec0ff */
[----:B------:R-:W-:-:S03]  /*0880*/  LOP3.LUT R7, R11, R7, RZ, 0xfc, !PT ;  /* 0x000000070b077212 */ /* 0x000fc600078efcff */
[----:B------:R-:W-:Y:S05]  /*0890*/  @!P0 BRA `(.L_x_7) ;  /* 0x00000000006c8947 */ /* 0x000fea0003800000 */
[----:B------:R-:W-:Y:S01]  /*08a0*/  IMAD.MOV R3, RZ, RZ, -R9 ;  /* 0x000000ffff037224 */ /* 0x000fe200078e0a09 */
[----:B------:R-:W-:Y:S01]  /*08b0*/  DMUL.RP R6, R12, R6 ;  /* 0x000000060c067228 */ /* 0x000fe20000008000 */
[----:B------:R-:W-:Y:S01]  /*08c0*/  IMAD.MOV.U32 R2, RZ, RZ, RZ ;  /* 0x000000ffff027224 */ /* 0x000fe200078e00ff */
[----:B------:R-:W-:-:S05]  /*08d0*/  IADD3 R9, PT, PT, -R9, -0x43300000, RZ ;  /* 0xbcd0000009097810 */ /* 0x000fca0007ffe1ff */
[----:B------:R-:W-:-:S03]  /*08e0*/  DFMA R2, R14, -R2, R12 ;  /* 0x800000020e02722b */ /* 0x000fc6000000000c */
[----:B------:R-:W-:-:S07]  /*08f0*/  LOP3.LUT R11, R7, R11, RZ, 0x3c, !PT ;  /* 0x0000000b070b7212 */ /* 0x000fce00078e3cff */
[----:B------:R-:W-:-:S04]  /*0900*/  FSETP.NEU.AND P0, PT, |R3|, R9, PT ;  /* 0x000000090300720b */ /* 0x000fc80003f0d200 */
[----:B------:R-:W-:Y:S02]  /*0910*/  FSEL R14, R6, R14, !P0 ;  /* 0x0000000e060e7208 */ /* 0x000fe40004000000 */
[----:B------:R-:W-:Y:S01]  /*0920*/  FSEL R15, R11, R15, !P0 ;  /* 0x0000000f0b0f7208 */ /* 0x000fe20004000000 */
[----:B------:R-:W-:Y:S06]  /*0930*/  BRA `(.L_x_7) ;  /* 0x0000000000447947 */ /* 0x000fec0003800000 */
.L_x_6:
[----:B------:R-:W-:-:S14]  /*0940*/  DSETP.NAN.AND P0, PT, R6, R6, PT ;  /* 0x000000060600722a */ /* 0x000fdc0003f08000 */
[----:B------:R-:W-:Y:S05]  /*0950*/  @P0 BRA `(.L_x_8) ;  /* 0x0000000000340947 */ /* 0x000fea0003800000 */
[----:B------:R-:W-:Y:S01]  /*0960*/  ISETP.NE.AND P0, PT, R20, R21, PT ;  /* 0x000000151400720c */ /* 0x000fe20003f05270 */
[----:B------:R-:W-:Y:S01]  /*0970*/  IMAD.MOV.U32 R14, RZ, RZ, 0x0 ;  /* 0x00000000ff0e7424 */ /* 0x000fe200078e00ff */
[----:B------:R-:W-:-:S11]  /*0980*/  MOV R15, 0xfff80000 ;  /* 0xfff80000000f7802 */ /* 0x000fd60000000f00 */
[----:B------:R-:W-:Y:S05]  /*0990*/  @!P0 BRA `(.L_x_7) ;  /* 0x00000000002c8947 */ /* 0x000fea0003800000 */
[----:B------:R-:W-:Y:S02]  /*09a0*/  ISETP.NE.AND P0, PT, R20, 0x7ff00000, PT ;  /* 0x7ff000001400780c */ /* 0x000fe40003f05270 */
[----:B------:R-:W-:Y:S02]  /*09b0*/  LOP3.LUT R6, R7, 0x40180000, RZ, 0x3c, !PT ;  /* 0x4018000007067812 */ /* 0x000fe400078e3cff */
[----:B------:R-:W-:Y:S02]  /*09c0*/  ISETP.EQ.OR P0, PT, R21, RZ, !P0 ;  /* 0x000000ff1500720c */ /* 0x000fe40004702670 */
[----:B------:R-:W-:-:S11]  /*09d0*/  LOP3.LUT R15, R6, 0x80000000, RZ, 0xc0, !PT ;  /* 0x80000000060f7812 */ /* 0x000fd600078ec0ff */
[----:B------:R-:W-:Y:S01]  /*09e0*/  @P0 LOP3.LUT R2, R15, 0x7ff00000, RZ, 0xfc, !PT ;  /* 0x7ff000000f020812 */ /* 0x000fe200078efcff */
[----:B------:R-:W-:Y:S02]  /*09f0*/  @!P0 IMAD.MOV.U32 R14, RZ, RZ, RZ ;  /* 0x000000ffff0e8224 */ /* 0x000fe400078e00ff */
[----:B------:R-:W-:Y:S02]  /*0a00*/  @P0 IMAD.MOV.U32 R14, RZ, RZ, RZ ;  /* 0x000000ffff0e0224 */ /* 0x000fe400078e00ff */
[----:B------:R-:W-:Y:S01]  /*0a10*/  @P0 IMAD.MOV.U32 R15, RZ, RZ, R2 ;  /* 0x000000ffff0f0224 */ /* 0x000fe200078e0002 */
[----:B------:R-:W-:Y:S06]  /*0a20*/  BRA `(.L_x_7) ;  /* 0x0000000000087947 */ /* 0x000fec0003800000 */
.L_x_8:
[----:B------:R-:W-:Y:S01]  /*0a30*/  LOP3.LUT R15, R7, 0x80000, RZ, 0xfc, !PT ;  /* 0x00080000070f7812 */ /* 0x000fe200078efcff */
[----:B------:R-:W-:-:S07]  /*0a40*/  IMAD.MOV.U32 R14, RZ, RZ, R6 ;  /* 0x000000ffff0e7224 */ /* 0x000fce00078e0006 */
.L_x_7:
[----:B------:R-:W-:Y:S05]  /*0a50*/  BSYNC.RECONVERGENT B2 ;  /* 0x0000000000027941 */ /* 0x000fea0003800200 */
.L_x_5:
[----:B------:R-:W-:Y:S01]  /*0a60*/  IMAD.MOV.U32 R9, RZ, RZ, 0x0 ;  /* 0x00000000ff097424 */ /* 0x000fe200078e00ff */
[----:B------:R-:W-:Y:S01]  /*0a70*/  MOV R2, R14 ;  /* 0x0000000e00027202 */ /* 0x000fe20000000f00 */
[----:B------:R-:W-:Y:S02]  /*0a80*/  IMAD.MOV.U32 R3, RZ, RZ, R15 ;  /* 0x000000ffff037224 */ /* 0x000fe400078e000f */
[----:B------:R-:W-:Y:S05]  /*0a90*/  RET.REL.NODEC R8 `(_Z10calcTprimaP8float4_tS0_Pdiiii) ;  /* 0xfffffff408587950 */ /* 0x000fea0003c3ffff */
.L_x_9:
[----:B------:R-:W-:-:S00]  /*0aa0*/  BRA `(.L_x_9) ;  /* 0xfffffffc00fc7947 */ /* 0x000fc0000383ffff */
[----:B------:R-:W-:-:S00]  /*0ab0*/  NOP ;  /* 0x0000000000007918 */ /* 0x000fc00000000000 */
        /* <DEDUP_REMOVED lines=12> */
.L_x_10:


//--------------------- .nv.shared.reserved.0     --------------------------
	.section	.nv.shared.reserved.0,"aw",@nobits
	.weak		__nv_reservedSMEM_offset_0_alias
	.size		__nv_reservedSMEM_offset_0_alias, 0, 64
	.other		__nv_reservedSMEM_offset_0_alias,@"STO_CUDA_RESERVED_SHARED STV_DEFAULT"
__nv_reservedSMEM_offset_0_alias:
	.zero		0
	.zero		64


//--------------------- .nv.constant0._Z10calcTprimaP8float4_tS0_Pdiiii --------------------------
	.section	.nv.constant0._Z10calcTprimaP8float4_tS0_Pdiiii,"a",@progbits
	.sectionflags	@""
	.align	4
.nv.constant0._Z10calcTprimaP8float4_tS0_Pdiiii:
	.zero		936


//--------------------- SYMBOLS --------------------------

	.type		.nv.reservedSmem.offset0,@object
	.size		.nv.reservedSmem.offset0,0x4
